//
// Generated by NVIDIA NVVM Compiler
//
// Compiler Build ID: CL-36424714
// Cuda compilation tools, release 13.0, V13.0.88
// Based on NVVM 20.0.0
//

.version 9.0
.target sm_100
.address_size 64

	// .globl	_Z6kernelPii

.visible .entry _Z6kernelPii(
	.param .u64 .ptr .align 1 _Z6kernelPii_param_0,
	.param .u32 _Z6kernelPii_param_1
)
{
	.reg .pred 	%p<2>;
	.reg .b32 	%r<7>;
	.reg .b64 	%rd<5>;

	ld.param.u64 	%rd1, [_Z6kernelPii_param_0];
	ld.param.u32 	%r2, [_Z6kernelPii_param_1];
	mov.u32 	%r3, %ctaid.x;
	mov.u32 	%r4, %ntid.x;
	mov.u32 	%r5, %tid.x;
	mad.lo.s32 	%r1, %r3, %r4, %r5;
	setp.gt.s32 	%p1, %r1, 999;
	@%p1 bra 	$L__BB0_2;
	cvta.to.global.u64 	%rd2, %rd1;
	add.s32 	%r6, %r2, 1;
	mul.wide.s32 	%rd3, %r1, 4;
	add.s64 	%rd4, %rd2, %rd3;
	st.global.u32 	[%rd4], %r6;
$L__BB0_2:
	ret;

}


// ===== COMPILED SASS (sm_100) =====

	.target	sm_100

	.elftype	@"ET_EXEC"


//--------------------- .note.nv.tkinfo           --------------------------
	.section	.note.nv.tkinfo,"",@"SHT_NOTE"
	.sectionflags	@"SHF_NOTE_NV_TKINFO"
	.tkinfo
        /*0018*/ 	.word	0x00000002
        /*0030*/ 	.string	""
        /*0030*/ 	.string	"ptxas"
        /*0030*/ 	.string	"Cuda compilation tools, release 13.0, V13.0.88"
        /*0030*/ 	.string	"Build cuda_13.0.r13.0/compiler.36424714_0"
        /*0030*/ 	.string	"-arch sm_100 -m 64 "



//--------------------- .note.nv.cuinfo           --------------------------
	.section	.note.nv.cuinfo,"",@"SHT_NOTE"
	.sectionflags	@"SHF_NOTE_NV_CUINFO"
        /*0018*/ 	.short	0x0002
        /*001a*/ 	.short	0x0064
        /*001c*/ 	.short	0x0082
	.zero		2


//--------------------- .nv.info                  --------------------------
	.section	.nv.info,"",@"SHT_CUDA_INFO"
	.align	4


	//----- nvinfo : EIATTR_REGCOUNT
	.align		4
        /*0000*/ 	.byte	0x04, 0x2f
        /*0002*/ 	.short	(.L_1 - .L_0)
	.align		4
.L_0:
        /*0004*/ 	.word	index@(_Z6kernelPii)
        /*0008*/ 	.word	0x00000008


	//----- nvinfo : EIATTR_FRAME_SIZE
	.align		4
.L_1:
        /*000c*/ 	.byte	0x04, 0x11
        /*000e*/ 	.short	(.L_3 - .L_2)
	.align		4
.L_2:
        /*0010*/ 	.word	index@(_Z6kernelPii)
        /*0014*/ 	.word	0x00000000


	//----- nvinfo : EIATTR_MIN_STACK_SIZE
	.align		4
.L_3:
        /*0018*/ 	.byte	0x04, 0x12
        /*001a*/ 	.short	(.L_5 - .L_4)
	.align		4
.L_4:
        /*001c*/ 	.word	index@(_Z6kernelPii)
        /*0020*/ 	.word	0x00000000
.L_5:


//--------------------- .nv.compat                --------------------------
	.section	.nv.compat,"",@"SHT_CUDA_COMPAT_INFO"
	.align	4
        /*0000*/ 	.byte	0x02, 0x09, 0x00, 0x00, 0x02, 0x02, 0x01, 0x00, 0x02, 0x05, 0x05, 0x00, 0x03, 0x07, 0x01, 0x01
        /*0010*/ 	.byte	0x02, 0x03, 0x00, 0x00, 0x02, 0x06, 0x01, 0x00, 0x04, 0x0b, 0x08, 0x00, 0x09, 0x00, 0x00, 0x00
        /*0020*/ 	.byte	0x00, 0x00, 0x00, 0x00


//--------------------- .nv.info._Z6kernelPii     --------------------------
	.section	.nv.info._Z6kernelPii,"",@"SHT_CUDA_INFO"
	.sectionflags	@""
	.align	4


	//----- nvinfo : EIATTR_CUDA_API_VERSION
	.align		4
        /*0000*/ 	.byte	0x04, 0x37
        /*0002*/ 	.short	(.L_7 - .L_6)
.L_6:
        /*0004*/ 	.word	0x00000082


	//----- nvinfo : EIATTR_KPARAM_INFO
	.align		4
.L_7:
        /*0008*/ 	.byte	0x04, 0x17
        /*000a*/ 	.short	(.L_9 - .L_8)
.L_8:
        /*000c*/ 	.word	0x00000000
        /*0010*/ 	.short	0x0001
        /*0012*/ 	.short	0x0008
        /*0014*/ 	.byte	0x00, 0xf0, 0x11, 0x00


	//----- nvinfo : EIATTR_KPARAM_INFO
	.align		4
.L_9:
        /*0018*/ 	.byte	0x04, 0x17
        /*001a*/ 	.short	(.L_11 - .L_10)
.L_10:
        /*001c*/ 	.word	0x00000000
        /*0020*/ 	.short	0x0000
        /*0022*/ 	.short	0x0000
        /*0024*/ 	.byte	0x00, 0xf5, 0x21, 0x00


	//----- nvinfo : EIATTR_SPARSE_MMA_MASK
	.align		4
.L_11:
        /*0028*/ 	.byte	0x03, 0x50
        /*002a*/ 	.short	0x0000


	//----- nvinfo : EIATTR_MAXREG_COUNT
	.align		4
        /*002c*/ 	.byte	0x03, 0x1b
        /*002e*/ 	.short	0x00ff


	//----- nvinfo : EIATTR_MERCURY_ISA_VERSION
	.align		4
        /*0030*/ 	.byte	0x03, 0x5f
        /*0032*/ 	.short	0x0101


	//----- nvinfo : EIATTR_VRC_CTA_INIT_COUNT
	.align		4
        /*0034*/ 	.byte	0x02, 0x4a
	.zero		1
	.zero		1


	//----- nvinfo : EIATTR_EXIT_INSTR_OFFSETS
	.align		4
        /*0038*/ 	.byte	0x04, 0x1c
        /*003a*/ 	.short	(.L_13 - .L_12)


	//   ....[0]....
.L_12:
        /*003c*/ 	.word	0x00000060


	//   ....[1]....
        /*0040*/ 	.word	0x000000d0


	//----- nvinfo : EIATTR_CBANK_PARAM_SIZE
	.align		4
.L_13:
        /*0044*/ 	.byte	0x03, 0x19
        /*0046*/ 	.short	0x000c


	//----- nvinfo : EIATTR_PARAM_CBANK
	.align		4
        /*0048*/ 	.byte	0x04, 0x0a
        /*004a*/ 	.short	(.L_15 - .L_14)
	.align		4
.L_14:
        /*004c*/ 	.word	index@(.nv.constant0._Z6kernelPii)
        /*0050*/ 	.short	0x0380
        /*0052*/ 	.short	0x000c


	//----- nvinfo : EIATTR_SW_WAR
	.align		4
.L_15:
        /*0054*/ 	.byte	0x04, 0x36
        /*0056*/ 	.short	(.L_17 - .L_16)
.L_16:
        /*0058*/ 	.word	0x00000008
.L_17:


//--------------------- .nv.callgraph             --------------------------
	.section	.nv.callgraph,"",@"SHT_CUDA_CALLGRAPH"
	.align	4
	.sectionentsize	8
	.align		4
        /*0000*/ 	.word	0x00000000
	.align		4
        /*0004*/ 	.word	0xffffffff
	.align		4
        /*0008*/ 	.word	0x00000000
	.align		4
        /*000c*/ 	.word	0xfffffffe
	.align		4
        /*0010*/ 	.word	0x00000000
	.align		4
        /*0014*/ 	.word	0xfffffffd
	.align		4
        /*0018*/ 	.word	0x00000000
	.align		4
        /*001c*/ 	.word	0xfffffffc


//--------------------- .text._Z6kernelPii        --------------------------
	.section	.text._Z6kernelPii,"ax",@progbits
	.align	128
        .global         _Z6kernelPii
        .type           _Z6kernelPii,@function
        .size           _Z6kernelPii,(.L_x_1 - _Z6kernelPii)
        .other          _Z6kernelPii,@"STO_CUDA_ENTRY STV_DEFAULT"
_Z6kernelPii:
.text._Z6kernelPii:
[----:B------:R-:W-:Y:S01]  /*0000*/  LDC R1, c[0x0][0x37c] ;  /* 0x0000df00ff017b82 */ /* 0x000fe20000000800 */
[----:B------:R-:W0:Y:S07]  /*0010*/  S2R R0, SR_TID.X ;  /* 0x0000000000007919 */ /* 0x000e2e0000002100 */
[----:B------:R-:W0:Y:S08]  /*0020*/  S2UR UR4, SR_CTAID.X ;  /* 0x00000000000479c3 */ /* 0x000e300000002500 */
[----:B------:R-:W0:Y:S02]  /*0030*/  LDC R5, c[0x0][0x360] ;  /* 0x0000d800ff057b82 */ /* 0x000e240000000800 */
[----:B0-----:R-:W-:-:S05]  /*0040*/  IMAD R5, R5, UR4, R0 ;  /* 0x0000000405057c24 */ /* 0x001fca000f8e0200 */
[----:B------:R-:W-:-:S13]  /*0050*/  ISETP.GT.AND P0, PT, R5, 0x3e7, PT ;  /* 0x000003e70500780c */ /* 0x000fda0003f04270 */
[----:B------:R-:W-:Y:S05]  /*0060*/  @P0 EXIT ;  /* 0x000000000000094d */ /* 0x000fea0003800000 */
[----:B------:R-:W0:Y:S01]  /*0070*/  LDC.64 R2, c[0x0][0x380] ;  /* 0x0000e000ff027b82 */ /* 0x000e220000000a00 */
[----:B------:R-:W1:Y:S07]  /*0080*/  LDCU.64 UR4, c[0x0][0x358] ;  /* 0x00006b00ff0477ac */ /* 0x000e6e0008000a00 */
[----:B------:R-:W2:Y:S01]  /*0090*/  LDC R0, c[0x0][0x388] ;  /* 0x0000e200ff007b82 */ /* 0x000ea20000000800 */
[----:B0-----:R-:W-:Y:S01]  /*00a0*/  IMAD.WIDE R2, R5, 0x4, R2 ;  /* 0x0000000405027825 */ /* 0x001fe200078e0202 */
[----:B--2---:R-:W-:-:S05]  /*00b0*/  IADD3 R5, PT, PT, R0, 0x1, RZ ;  /* 0x0000000100057810 */ /* 0x004fca0007ffe0ff */
[----:B-1----:R-:W-:Y:S01]  /*00c0*/  STG.E desc[UR4][R2.64], R5 ;  /* 0x0000000502007986 */ /* 0x002fe2000c101904 */
[----:B------:R-:W-:Y:S05]  /*00d0*/  EXIT ;  /* 0x000000000000794d */ /* 0x000fea0003800000 */
.L_x_0:
[----:B------:R-:W-:-:S00]  /*00e0*/  BRA `(.L_x_0) ;  /* 0xfffffffc00fc7947 */ /* 0x000fc0000383ffff */
[----:B------:R-:W-:-:S00]  /*00f0*/  NOP ;  /* 0x0000000000007918 */ /* 0x000fc00000000000 */
        /* <DEDUP_REMOVED lines=8> */
.L_x_1:


//--------------------- .nv.shared.reserved.0     --------------------------
	.section	.nv.shared.reserved.0,"aw",@nobits
	.weak		__nv_reservedSMEM_offset_0_alias
	.size		__nv_reservedSMEM_offset_0_alias, 0, 64
	.other		__nv_reservedSMEM_offset_0_alias,@"STO_CUDA_RESERVED_SHARED STV_DEFAULT"
__nv_reservedSMEM_offset_0_alias:
	.zero		0
	.zero		64


//--------------------- .nv.constant0._Z6kernelPii --------------------------
	.section	.nv.constant0._Z6kernelPii,"a",@progbits
	.sectionflags	@""
	.align	4
.nv.constant0._Z6kernelPii:
	.zero		908


//--------------------- SYMBOLS --------------------------

	.type		.nv.reservedSmem.offset0,@object
	.size		.nv.reservedSmem.offset0,0x4
